//
// Generated by NVIDIA NVVM Compiler
//
// Compiler Build ID: CL-36424714
// Cuda compilation tools, release 13.0, V13.0.88
// Based on NVVM 20.0.0
//

.version 9.0
.target sm_100
.address_size 64

	// .globl	_Z7mysgemmiiiPKfS0_Pf
// _ZZ7mysgemmiiiPKfS0_PfE2As has been demoted
// _ZZ7mysgemmiiiPKfS0_PfE2Bs has been demoted

.visible .entry _Z7mysgemmiiiPKfS0_Pf(
	.param .u32 _Z7mysgemmiiiPKfS0_Pf_param_0,
	.param .u32 _Z7mysgemmiiiPKfS0_Pf_param_1,
	.param .u32 _Z7mysgemmiiiPKfS0_Pf_param_2,
	.param .u64 .ptr .align 1 _Z7mysgemmiiiPKfS0_Pf_param_3,
	.param .u64 .ptr .align 1 _Z7mysgemmiiiPKfS0_Pf_param_4,
	.param .u64 .ptr .align 1 _Z7mysgemmiiiPKfS0_Pf_param_5
)
{
	.reg .pred 	%p<12>;
	.reg .b32 	%r<46>;
	.reg .b32 	%f<63>;
	.reg .b64 	%rd<13>;
	// demoted variable
	.shared .align 4 .b8 _ZZ7mysgemmiiiPKfS0_PfE2As[1024];
	// demoted variable
	.shared .align 4 .b8 _ZZ7mysgemmiiiPKfS0_PfE2Bs[1024];
	ld.param.u32 	%r24, [_Z7mysgemmiiiPKfS0_Pf_param_0];
	ld.param.u32 	%r25, [_Z7mysgemmiiiPKfS0_Pf_param_1];
	ld.param.u32 	%r26, [_Z7mysgemmiiiPKfS0_Pf_param_2];
	ld.param.u64 	%rd3, [_Z7mysgemmiiiPKfS0_Pf_param_3];
	ld.param.u64 	%rd4, [_Z7mysgemmiiiPKfS0_Pf_param_4];
	ld.param.u64 	%rd5, [_Z7mysgemmiiiPKfS0_Pf_param_5];
	mov.u32 	%r27, %ctaid.y;
	shl.b32 	%r28, %r27, 4;
	mov.u32 	%r43, %tid.y;
	add.s32 	%r2, %r28, %r43;
	mov.u32 	%r29, %ctaid.x;
	shl.b32 	%r3, %r29, 4;
	mov.u32 	%r41, %tid.x;
	add.s32 	%r5, %r3, %r41;
	setp.lt.s32 	%p1, %r26, -14;
	mov.f32 	%f62, 0f00000000;
	@%p1 bra 	$L__BB0_7;
	add.s32 	%r30, %r26, -1;
	shr.s32 	%r31, %r30, 31;
	shr.u32 	%r32, %r31, 28;
	add.s32 	%r33, %r30, %r32;
	shr.s32 	%r34, %r33, 4;
	neg.s32 	%r45, %r34;
	shl.b32 	%r35, %r43, 6;
	mov.u32 	%r36, _ZZ7mysgemmiiiPKfS0_PfE2As;
	add.s32 	%r6, %r36, %r35;
	shl.b32 	%r37, %r41, 2;
	add.s32 	%r7, %r6, %r37;
	mov.u32 	%r38, _ZZ7mysgemmiiiPKfS0_PfE2Bs;
	add.s32 	%r9, %r38, %r37;
	add.s32 	%r8, %r9, %r35;
	mad.lo.s32 	%r39, %r43, %r25, %r41;
	add.s32 	%r44, %r39, %r3;
	shl.b32 	%r12, %r25, 4;
	mad.lo.s32 	%r42, %r26, %r2, %r41;
	cvta.to.global.u64 	%rd1, %rd3;
	cvta.to.global.u64 	%rd2, %rd4;
	mov.f32 	%f62, 0f00000000;
$L__BB0_2:
	setp.ge.s32 	%p2, %r2, %r24;
	setp.ge.u32 	%p3, %r41, %r26;
	mov.f32 	%f60, 0f00000000;
	or.pred  	%p4, %p2, %p3;
	@%p4 bra 	$L__BB0_4;
	mul.wide.u32 	%rd6, %r42, 4;
	add.s64 	%rd7, %rd1, %rd6;
	ld.global.f32 	%f60, [%rd7];
$L__BB0_4:
	setp.ge.s32 	%p5, %r5, %r25;
	st.shared.f32 	[%r7], %f60;
	setp.ge.u32 	%p6, %r43, %r26;
	mov.f32 	%f61, 0f00000000;
	or.pred  	%p7, %p5, %p6;
	@%p7 bra 	$L__BB0_6;
	mul.wide.u32 	%rd8, %r44, 4;
	add.s64 	%rd9, %rd2, %rd8;
	ld.global.f32 	%f61, [%rd9];
$L__BB0_6:
	st.shared.f32 	[%r8], %f61;
	bar.sync 	0;
	ld.shared.f32 	%f12, [%r6];
	ld.shared.f32 	%f13, [%r9];
	fma.rn.f32 	%f14, %f12, %f13, %f62;
	ld.shared.f32 	%f15, [%r6+4];
	ld.shared.f32 	%f16, [%r9+64];
	fma.rn.f32 	%f17, %f15, %f16, %f14;
	ld.shared.f32 	%f18, [%r6+8];
	ld.shared.f32 	%f19, [%r9+128];
	fma.rn.f32 	%f20, %f18, %f19, %f17;
	ld.shared.f32 	%f21, [%r6+12];
	ld.shared.f32 	%f22, [%r9+192];
	fma.rn.f32 	%f23, %f21, %f22, %f20;
	ld.shared.f32 	%f24, [%r6+16];
	ld.shared.f32 	%f25, [%r9+256];
	fma.rn.f32 	%f26, %f24, %f25, %f23;
	ld.shared.f32 	%f27, [%r6+20];
	ld.shared.f32 	%f28, [%r9+320];
	fma.rn.f32 	%f29, %f27, %f28, %f26;
	ld.shared.f32 	%f30, [%r6+24];
	ld.shared.f32 	%f31, [%r9+384];
	fma.rn.f32 	%f32, %f30, %f31, %f29;
	ld.shared.f32 	%f33, [%r6+28];
	ld.shared.f32 	%f34, [%r9+448];
	fma.rn.f32 	%f35, %f33, %f34, %f32;
	ld.shared.f32 	%f36, [%r6+32];
	ld.shared.f32 	%f37, [%r9+512];
	fma.rn.f32 	%f38, %f36, %f37, %f35;
	ld.shared.f32 	%f39, [%r6+36];
	ld.shared.f32 	%f40, [%r9+576];
	fma.rn.f32 	%f41, %f39, %f40, %f38;
	ld.shared.f32 	%f42, [%r6+40];
	ld.shared.f32 	%f43, [%r9+640];
	fma.rn.f32 	%f44, %f42, %f43, %f41;
	ld.shared.f32 	%f45, [%r6+44];
	ld.shared.f32 	%f46, [%r9+704];
	fma.rn.f32 	%f47, %f45, %f46, %f44;
	ld.shared.f32 	%f48, [%r6+48];
	ld.shared.f32 	%f49, [%r9+768];
	fma.rn.f32 	%f50, %f48, %f49, %f47;
	ld.shared.f32 	%f51, [%r6+52];
	ld.shared.f32 	%f52, [%r9+832];
	fma.rn.f32 	%f53, %f51, %f52, %f50;
	ld.shared.f32 	%f54, [%r6+56];
	ld.shared.f32 	%f55, [%r9+896];
	fma.rn.f32 	%f56, %f54, %f55, %f53;
	ld.shared.f32 	%f57, [%r6+60];
	ld.shared.f32 	%f58, [%r9+960];
	fma.rn.f32 	%f62, %f57, %f58, %f56;
	bar.sync 	0;
	add.s32 	%r45, %r45, 1;
	add.s32 	%r44, %r44, %r12;
	add.s32 	%r43, %r43, 16;
	add.s32 	%r42, %r42, 16;
	add.s32 	%r41, %r41, 16;
	setp.ne.s32 	%p8, %r45, 1;
	@%p8 bra 	$L__BB0_2;
$L__BB0_7:
	setp.ge.s32 	%p9, %r2, %r24;
	setp.ge.s32 	%p10, %r5, %r25;
	or.pred  	%p11, %p9, %p10;
	@%p11 bra 	$L__BB0_9;
	mad.lo.s32 	%r40, %r25, %r2, %r5;
	cvta.to.global.u64 	%rd10, %rd5;
	mul.wide.s32 	%rd11, %r40, 4;
	add.s64 	%rd12, %rd10, %rd11;
	st.global.f32 	[%rd12], %f62;
$L__BB0_9:
	ret;

}


// ===== COMPILED SASS (sm_100) =====

	.target	sm_100

	.elftype	@"ET_EXEC"


//--------------------- .note.nv.tkinfo           --------------------------
	.section	.note.nv.tkinfo,"",@"SHT_NOTE"
	.sectionflags	@"SHF_NOTE_NV_TKINFO"
	.tkinfo
        /*0018*/ 	.word	0x00000002
        /*0030*/ 	.string	""
        /*0030*/ 	.string	"ptxas"
        /*0030*/ 	.string	"Cuda compilation tools, release 13.0, V13.0.88"
        /*0030*/ 	.string	"Build cuda_13.0.r13.0/compiler.36424714_0"
        /*0030*/ 	.string	"-arch sm_100 -m 64 "



//--------------------- .note.nv.cuinfo           --------------------------
	.section	.note.nv.cuinfo,"",@"SHT_NOTE"
	.sectionflags	@"SHF_NOTE_NV_CUINFO"
        /*0018*/ 	.short	0x0002
        /*001a*/ 	.short	0x0064
        /*001c*/ 	.short	0x0082
	.zero		2


//--------------------- .nv.info                  --------------------------
	.section	.nv.info,"",@"SHT_CUDA_INFO"
	.align	4


	//----- nvinfo : EIATTR_REGCOUNT
	.align		4
        /*0000*/ 	.byte	0x04, 0x2f
        /*0002*/ 	.short	(.L_1 - .L_0)
	.align		4
.L_0:
        /*0004*/ 	.word	index@(_Z7mysgemmiiiPKfS0_Pf)
        /*0008*/ 	.word	0x00000020


	//----- nvinfo : EIATTR_FRAME_SIZE
	.align		4
.L_1:
        /*000c*/ 	.byte	0x04, 0x11
        /*000e*/ 	.short	(.L_3 - .L_2)
	.align		4
.L_2:
        /*0010*/ 	.word	index@(_Z7mysgemmiiiPKfS0_Pf)
        /*0014*/ 	.word	0x00000000


	//----- nvinfo : EIATTR_MIN_STACK_SIZE
	.align		4
.L_3:
        /*0018*/ 	.byte	0x04, 0x12
        /*001a*/ 	.short	(.L_5 - .L_4)
	.align		4
.L_4:
        /*001c*/ 	.word	index@(_Z7mysgemmiiiPKfS0_Pf)
        /*0020*/ 	.word	0x00000000
.L_5:


//--------------------- .nv.compat                --------------------------
	.section	.nv.compat,"",@"SHT_CUDA_COMPAT_INFO"
	.align	4
        /*0000*/ 	.byte	0x02, 0x09, 0x00, 0x00, 0x02, 0x02, 0x01, 0x00, 0x02, 0x05, 0x05, 0x00, 0x03, 0x07, 0x01, 0x01
        /*0010*/ 	.byte	0x02, 0x03, 0x00, 0x00, 0x02, 0x06, 0x01, 0x00, 0x04, 0x0b, 0x08, 0x00, 0x09, 0x00, 0x00, 0x00
        /*0020*/ 	.byte	0x00, 0x00, 0x00, 0x00


//--------------------- .nv.info._Z7mysgemmiiiPKfS0_Pf --------------------------
	.section	.nv.info._Z7mysgemmiiiPKfS0_Pf,"",@"SHT_CUDA_INFO"
	.sectionflags	@""
	.align	4


	//----- nvinfo : EIATTR_CUDA_API_VERSION
	.align		4
        /*0000*/ 	.byte	0x04, 0x37
        /*0002*/ 	.short	(.L_7 - .L_6)
.L_6:
        /*0004*/ 	.word	0x00000082


	//----- nvinfo : EIATTR_KPARAM_INFO
	.align		4
.L_7:
        /*0008*/ 	.byte	0x04, 0x17
        /*000a*/ 	.short	(.L_9 - .L_8)
.L_8:
        /*000c*/ 	.word	0x00000000
        /*0010*/ 	.short	0x0005
        /*0012*/ 	.short	0x0020
        /*0014*/ 	.byte	0x00, 0xf5, 0x21, 0x00


	//----- nvinfo : EIATTR_KPARAM_INFO
	.align		4
.L_9:
        /*0018*/ 	.byte	0x04, 0x17
        /*001a*/ 	.short	(.L_11 - .L_10)
.L_10:
        /*001c*/ 	.word	0x00000000
        /*0020*/ 	.short	0x0004
        /*0022*/ 	.short	0x0018
        /*0024*/ 	.byte	0x00, 0xf5, 0x21, 0x00


	//----- nvinfo : EIATTR_KPARAM_INFO
	.align		4
.L_11:
        /*0028*/ 	.byte	0x04, 0x17
        /*002a*/ 	.short	(.L_13 - .L_12)
.L_12:
        /*002c*/ 	.word	0x00000000
        /*0030*/ 	.short	0x0003
        /*0032*/ 	.short	0x0010
        /*0034*/ 	.byte	0x00, 0xf5, 0x21, 0x00


	//----- nvinfo : EIATTR_KPARAM_INFO
	.align		4
.L_13:
        /*0038*/ 	.byte	0x04, 0x17
        /*003a*/ 	.short	(.L_15 - .L_14)
.L_14:
        /*003c*/ 	.word	0x00000000
        /*0040*/ 	.short	0x0002
        /*0042*/ 	.short	0x0008
        /*0044*/ 	.byte	0x00, 0xf0, 0x11, 0x00


	//----- nvinfo : EIATTR_KPARAM_INFO
	.align		4
.L_15:
        /*0048*/ 	.byte	0x04, 0x17
        /*004a*/ 	.short	(.L_17 - .L_16)
.L_16:
        /*004c*/ 	.word	0x00000000
        /*0050*/ 	.short	0x0001
        /*0052*/ 	.short	0x0004
        /*0054*/ 	.byte	0x00, 0xf0, 0x11, 0x00


	//----- nvinfo : EIATTR_KPARAM_INFO
	.align		4
.L_17:
        /*0058*/ 	.byte	0x04, 0x17
        /*005a*/ 	.short	(.L_19 - .L_18)
.L_18:
        /*005c*/ 	.word	0x00000000
        /*0060*/ 	.short	0x0000
        /*0062*/ 	.short	0x0000
        /*0064*/ 	.byte	0x00, 0xf0, 0x11, 0x00


	//----- nvinfo : EIATTR_SPARSE_MMA_MASK
	.align		4
.L_19:
        /*0068*/ 	.byte	0x03, 0x50
        /*006a*/ 	.short	0x0000


	//----- nvinfo : EIATTR_MAXREG_COUNT
	.align		4
        /*006c*/ 	.byte	0x03, 0x1b
        /*006e*/ 	.short	0x00ff


	//----- nvinfo : EIATTR_NUM_BARRIERS
	.align		4
        /*0070*/ 	.byte	0x02, 0x4c
        /*0072*/ 	.byte	0x01
	.zero		1


	//----- nvinfo : EIATTR_MERCURY_ISA_VERSION
	.align		4
        /*0074*/ 	.byte	0x03, 0x5f
        /*0076*/ 	.short	0x0101


	//----- nvinfo : EIATTR_VRC_CTA_INIT_COUNT
	.align		4
        /*0078*/ 	.byte	0x02, 0x4a
	.zero		1
	.zero		1


	//----- nvinfo : EIATTR_EXIT_INSTR_OFFSETS
	.align		4
        /*007c*/ 	.byte	0x04, 0x1c
        /*007e*/ 	.short	(.L_21 - .L_20)


	//   ....[0]....
.L_20:
        /*0080*/ 	.word	0x00000600


	//   ....[1]....
        /*0084*/ 	.word	0x00000650


	//----- nvinfo : EIATTR_CBANK_PARAM_SIZE
	.align		4
.L_21:
        /*0088*/ 	.byte	0x03, 0x19
        /*008a*/ 	.short	0x0028


	//----- nvinfo : EIATTR_PARAM_CBANK
	.align		4
        /*008c*/ 	.byte	0x04, 0x0a
        /*008e*/ 	.short	(.L_23 - .L_22)
	.align		4
.L_22:
        /*0090*/ 	.word	index@(.nv.constant0._Z7mysgemmiiiPKfS0_Pf)
        /*0094*/ 	.short	0x0380
        /*0096*/ 	.short	0x0028


	//----- nvinfo : EIATTR_SW_WAR
	.align		4
.L_23:
        /*0098*/ 	.byte	0x04, 0x36
        /*009a*/ 	.short	(.L_25 - .L_24)
.L_24:
        /*009c*/ 	.word	0x00000008
.L_25:


//--------------------- .nv.callgraph             --------------------------
	.section	.nv.callgraph,"",@"SHT_CUDA_CALLGRAPH"
	.align	4
	.sectionentsize	8
	.align		4
        /*0000*/ 	.word	0x00000000
	.align		4
        /*0004*/ 	.word	0xffffffff
	.align		4
        /*0008*/ 	.word	0x00000000
	.align		4
        /*000c*/ 	.word	0xfffffffe
	.align		4
        /*0010*/ 	.word	0x00000000
	.align		4
        /*0014*/ 	.word	0xfffffffd
	.align		4
        /*0018*/ 	.word	0x00000000
	.align		4
        /*001c*/ 	.word	0xfffffffc


//--------------------- .text._Z7mysgemmiiiPKfS0_Pf --------------------------
	.section	.text._Z7mysgemmiiiPKfS0_Pf,"ax",@progbits
	.align	128
        .global         _Z7mysgemmiiiPKfS0_Pf
        .type           _Z7mysgemmiiiPKfS0_Pf,@function
        .size           _Z7mysgemmiiiPKfS0_Pf,(.L_x_3 - _Z7mysgemmiiiPKfS0_Pf)
        .other          _Z7mysgemmiiiPKfS0_Pf,@"STO_CUDA_ENTRY STV_DEFAULT"
_Z7mysgemmiiiPKfS0_Pf:
.text._Z7mysgemmiiiPKfS0_Pf:
[----:B------:R-:W-:Y:S01]  /*0000*/  LDC R1, c[0x0][0x37c] ;  /* 0x0000df00ff017b82 */ /* 0x000fe20000000800 */
[----:B------:R-:W0:Y:S01]  /*0010*/  S2R R2, SR_CTAID.Y ;  /* 0x0000000000027919 */ /* 0x000e220000002600 */
[----:B------:R-:W1:Y:S01]  /*0020*/  LDCU UR9, c[0x0][0x388] ;  /* 0x00007100ff0977ac */ /* 0x000e620008000800 */
[----:B------:R-:W-:Y:S01]  /*0030*/  HFMA2 R21, -RZ, RZ, 0, 0 ;  /* 0x00000000ff157431 */ /* 0x000fe200000001ff */
[----:B------:R-:W0:Y:S01]  /*0040*/  S2R R0, SR_TID.Y ;  /* 0x0000000000007919 */ /* 0x000e220000002200 */
[----:B------:R-:W2:Y:S01]  /*0050*/  LDCU.64 UR10, c[0x0][0x358] ;  /* 0x00006b00ff0a77ac */ /* 0x000ea20008000a00 */
[----:B------:R-:W3:Y:S01]  /*0060*/  S2R R4, SR_CTAID.X ;  /* 0x0000000000047919 */ /* 0x000ee20000002500 */
[----:B------:R-:W3:Y:S01]  /*0070*/  S2R R13, SR_TID.X ;  /* 0x00000000000d7919 */ /* 0x000ee20000002100 */
[----:B-1----:R-:W-:Y:S01]  /*0080*/  UISETP.GE.AND UP0, UPT, UR9, -0xe, UPT ;  /* 0xfffffff20900788c */ /* 0x002fe2000bf06270 */
[----:B0-----:R-:W-:Y:S02]  /*0090*/  LEA R2, R2, R0, 0x4 ;  /* 0x0000000002027211 */ /* 0x001fe400078e20ff */
[----:B---3--:R-:W-:-:S06]  /*00a0*/  LEA R3, R4, R13, 0x4 ;  /* 0x0000000d04037211 */ /* 0x008fcc00078e20ff */
[----:B--2---:R-:W-:Y:S05]  /*00b0*/  BRA.U !UP0, `(.L_x_0) ;  /* 0x0000000508447547 */ /* 0x004fea000b800000 */
[----:B------:R-:W0:Y:S01]  /*00c0*/  S2UR UR7, SR_CgaCtaId ;  /* 0x00000000000779c3 */ /* 0x000e220000008800 */
[----:B------:R-:W1:Y:S01]  /*00d0*/  LDCU UR12, c[0x0][0x384] ;  /* 0x00007080ff0c77ac */ /* 0x000e620008000800 */
[----:B------:R-:W-:Y:S01]  /*00e0*/  MOV R21, RZ ;  /* 0x000000ff00157202 */ /* 0x000fe20000000f00 */
[----:B------:R-:W-:Y:S01]  /*00f0*/  IMAD R12, R2, UR9, R13 ;  /* 0x00000009020c7c24 */ /* 0x000fe2000f8e020d */
[----:B------:R-:W-:Y:S01]  /*0100*/  UMOV UR6, 0x400 ;  /* 0x0000040000067882 */ /* 0x000fe20000000000 */
[----:B------:R-:W-:-:S03]  /*0110*/  UIADD3 UR4, UPT, UPT, UR9, -0x1, URZ ;  /* 0xffffffff09047890 */ /* 0x000fc6000fffe0ff */
[----:B------:R-:W2:Y:S01]  /*0120*/  LDC R14, c[0x0][0x384] ;  /* 0x0000e100ff0e7b82 */ /* 0x000ea20000000800 */
[----:B------:R-:W3:Y:S01]  /*0130*/  LDCU UR14, c[0x0][0x388] ;  /* 0x00007100ff0e77ac */ /* 0x000ee20008000800 */
[----:B------:R-:W-:Y:S01]  /*0140*/  USHF.R.S32.HI UR5, URZ, 0x1f, UR4 ;  /* 0x0000001fff057899 */ /* 0x000fe20008011404 */
[----:B------:R-:W4:Y:S03]  /*0150*/  LDCU UR13, c[0x0][0x380] ;  /* 0x00007000ff0d77ac */ /* 0x000f260008000800 */
[----:B------:R-:W-:Y:S01]  /*0160*/  ULEA.HI UR5, UR5, UR4, URZ, 0x4 ;  /* 0x0000000405057291 */ /* 0x000fe2000f8f20ff */
[----:B-1----:R-:W-:-:S03]  /*0170*/  IMAD R19, R0, UR12, R13 ;  /* 0x0000000c00137c24 */ /* 0x002fc6000f8e020d */
[----:B------:R-:W-:Y:S02]  /*0180*/  USHF.R.S32.HI UR5, URZ, 0x4, UR5 ;  /* 0x00000004ff057899 */ /* 0x000fe40008011405 */
[----:B0-----:R-:W-:Y:S01]  /*0190*/  ULEA UR8, UR7, UR6, 0x18 ;  /* 0x0000000607087291 */ /* 0x001fe2000f8ec0ff */
[----:B------:R-:W-:Y:S01]  /*01a0*/  LEA R19, R4, R19, 0x4 ;  /* 0x0000001304137211 */ /* 0x000fe200078e20ff */
[----:B------:R-:W-:Y:S02]  /*01b0*/  UIADD3 UR6, UPT, UPT, UR6, 0x400, URZ ;  /* 0x0000040006067890 */ /* 0x000fe4000fffe0ff */
[----:B------:R-:W-:Y:S02]  /*01c0*/  UIADD3 UR5, UPT, UPT, -UR5, URZ, URZ ;  /* 0x000000ff05057290 */ /* 0x000fe4000fffe1ff */
[----:B------:R-:W-:Y:S01]  /*01d0*/  ULEA UR6, UR7, UR6, 0x18 ;  /* 0x0000000607067291 */ /* 0x000fe2000f8ec0ff */
[----:B------:R-:W-:-:S04]  /*01e0*/  LEA R16, R0, UR8, 0x6 ;  /* 0x0000000800107c11 */ /* 0x000fc8000f8e30ff */
[C---:B------:R-:W-:Y:S02]  /*01f0*/  LEA R18, R13.reuse, R16, 0x2 ;  /* 0x000000100d127211 */ /* 0x040fe400078e10ff */
[----:B------:R-:W-:-:S04]  /*0200*/  LEA R17, R13, UR6, 0x2 ;  /* 0x000000060d117c11 */ /* 0x000fc8000f8e10ff */
[----:B---34-:R-:W-:-:S07]  /*0210*/  LEA R15, R0, R17, 0x6 ;  /* 0x00000011000f7211 */ /* 0x018fce00078e30ff */
.L_x_1:
[----:B------:R-:W-:Y:S01]  /*0220*/  ISETP.GE.U32.AND P1, PT, R13, UR14, PT ;  /* 0x0000000e0d007c0c */ /* 0x000fe2000bf26070 */
[----:B------:R-:W-:Y:S01]  /*0230*/  HFMA2 R22, -RZ, RZ, 0, 0 ;  /* 0x00000000ff167431 */ /* 0x000fe200000001ff */
[----:B------:R-:W-:Y:S02]  /*0240*/  ISETP.GE.U32.AND P0, PT, R0, UR14, PT ;  /* 0x0000000e00007c0c */ /* 0x000fe4000bf06070 */
[----:B------:R-:W-:Y:S02]  /*0250*/  ISETP.GE.OR P1, PT, R2, UR13, P1 ;  /* 0x0000000d02007c0c */ /* 0x000fe40008f26670 */
[----:B--2---:R-:W-:Y:S02]  /*0260*/  ISETP.GE.OR P0, PT, R3, R14, P0 ;  /* 0x0000000e0300720c */ /* 0x004fe40000706670 */
[----:B------:R-:W-:-:S09]  /*0270*/  MOV R29, RZ ;  /* 0x000000ff001d7202 */ /* 0x000fd20000000f00 */
[----:B------:R-:W0:Y:S08]  /*0280*/  @!P1 LDC.64 R6, c[0x0][0x390] ;  /* 0x0000e400ff069b82 */ /* 0x000e300000000a00 */
[----:B------:R-:W1:Y:S01]  /*0290*/  @!P0 LDC.64 R4, c[0x0][0x398] ;  /* 0x0000e600ff048b82 */ /* 0x000e620000000a00 */
[----:B0-----:R-:W-:-:S05]  /*02a0*/  @!P1 IMAD.WIDE.U32 R6, R12, 0x4, R6 ;  /* 0x000000040c069825 */ /* 0x001fca00078e0006 */
[----:B------:R-:W2:Y:S01]  /*02b0*/  @!P1 LDG.E R29, desc[UR10][R6.64] ;  /* 0x0000000a061d9981 */ /* 0x000ea2000c1e1900 */
[----:B-1----:R-:W-:-:S05]  /*02c0*/  @!P0 IMAD.WIDE.U32 R24, R19, 0x4, R4 ;  /* 0x0000000413188825 */ /* 0x002fca00078e0004 */
[----:B------:R-:W3:Y:S01]  /*02d0*/  @!P0 LDG.E R22, desc[UR10][R24.64] ;  /* 0x0000000a18168981 */ /* 0x000ee2000c1e1900 */
[----:B------:R-:W-:-:S04]  /*02e0*/  UIADD3 UR5, UPT, UPT, UR5, 0x1, URZ ;  /* 0x0000000105057890 */ /* 0x000fc8000fffe0ff */
[----:B------:R-:W-:Y:S01]  /*02f0*/  UISETP.NE.AND UP0, UPT, UR5, 0x1, UPT ;  /* 0x000000010500788c */ /* 0x000fe2000bf05270 */
[----:B------:R-:W-:Y:S02]  /*0300*/  IADD3 R0, PT, PT, R0, 0x10, RZ ;  /* 0x0000001000007810 */ /* 0x000fe40007ffe0ff */
[----:B------:R-:W-:Y:S02]  /*0310*/  IADD3 R13, PT, PT, R13, 0x10, RZ ;  /* 0x000000100d0d7810 */ /* 0x000fe40007ffe0ff */
[----:B------:R-:W-:Y:S02]  /*0320*/  IADD3 R12, PT, PT, R12, 0x10, RZ ;  /* 0x000000100c0c7810 */ /* 0x000fe40007ffe0ff */
[----:B------:R-:W-:Y:S01]  /*0330*/  LEA R19, R14, R19, 0x4 ;  /* 0x000000130e137211 */ /* 0x000fe200078e20ff */
[----:B--2---:R-:W-:Y:S04]  /*0340*/  STS [R18], R29 ;  /* 0x0000001d12007388 */ /* 0x004fe80000000800 */
[----:B---3--:R-:W-:Y:S01]  /*0350*/  STS [R15], R22 ;  /* 0x000000160f007388 */ /* 0x008fe20000000800 */
[----:B------:R-:W-:Y:S06]  /*0360*/  BAR.SYNC.DEFER_BLOCKING 0x0 ;  /* 0x0000000000007b1d */ /* 0x000fec0000010000 */
[----:B------:R-:W-:Y:S04]  /*0370*/  LDS R28, [R17] ;  /* 0x00000000111c7984 */ /* 0x000fe80000000800 */
[----:B------:R-:W0:Y:S04]  /*0380*/  LDS.128 R8, [R16] ;  /* 0x0000000010087984 */ /* 0x000e280000000c00 */
[----:B------:R-:W1:Y:S04]  /*0390*/  LDS R29, [R17+0x40] ;  /* 0x00004000111d7984 */ /* 0x000e680000000800 */
[----:B------:R-:W2:Y:S04]  /*03a0*/  LDS R27, [R17+0x80] ;  /* 0x00008000111b7984 */ /* 0x000ea80000000800 */
[----:B------:R-:W3:Y:S04]  /*03b0*/  LDS R26, [R17+0xc0] ;  /* 0x0000c000111a7984 */ /* 0x000ee80000000800 */
[----:B------:R-:W-:Y:S04]  /*03c0*/  LDS R23, [R17+0x100] ;  /* 0x0001000011177984 */ /* 0x000fe80000000800 */
[----:B------:R-:W4:Y:S04]  /*03d0*/  LDS.128 R4, [R16+0x10] ;  /* 0x0000100010047984 */ /* 0x000f280000000c00 */
[----:B------:R-:W5:Y:S04]  /*03e0*/  LDS R20, [R17+0x140] ;  /* 0x0001400011147984 */ /* 0x000f680000000800 */
[----:B------:R-:W5:Y:S04]  /*03f0*/  LDS R25, [R17+0x180] ;  /* 0x0001800011197984 */ /* 0x000f680000000800 */
[----:B------:R-:W5:Y:S04]  /*0400*/  LDS R22, [R17+0x1c0] ;  /* 0x0001c00011167984 */ /* 0x000f680000000800 */
[----:B------:R-:W-:Y:S01]  /*0410*/  LDS R24, [R17+0x240] ;  /* 0x0002400011187984 */ /* 0x000fe20000000800 */
[----:B0-----:R-:W-:-:S03]  /*0420*/  FFMA R8, R8, R28, R21 ;  /* 0x0000001c08087223 */ /* 0x001fc60000000015 */
[----:B------:R-:W-:Y:S01]  /*0430*/  LDS R21, [R17+0x200] ;  /* 0x0002000011157984 */ /* 0x000fe20000000800 */
[----:B-1----:R-:W-:-:S04]  /*0440*/  FFMA R8, R29, R9, R8 ;  /* 0x000000091d087223 */ /* 0x002fc80000000008 */
[----:B--2---:R-:W-:-:S04]  /*0450*/  FFMA R27, R27, R10, R8 ;  /* 0x0000000a1b1b7223 */ /* 0x004fc80000000008 */
[----:B---3--:R-:W-:Y:S02]  /*0460*/  FFMA R27, R26, R11, R27 ;  /* 0x0000000b1a1b7223 */ /* 0x008fe4000000001b */
[----:B------:R-:W0:Y:S02]  /*0470*/  LDS.128 R8, [R16+0x20] ;  /* 0x0000200010087984 */ /* 0x000e240000000c00 */
[----:B----4-:R-:W-:-:S04]  /*0480*/  FFMA R23, R4, R23, R27 ;  /* 0x0000001704177223 */ /* 0x010fc8000000001b */
[----:B-----5:R-:W-:Y:S02]  /*0490*/  FFMA R20, R20, R5, R23 ;  /* 0x0000000514147223 */ /* 0x020fe40000000017 */
[----:B------:R-:W1:Y:S02]  /*04a0*/  LDS R23, [R17+0x280] ;  /* 0x0002800011177984 */ /* 0x000e640000000800 */
[----:B------:R-:W-:Y:S02]  /*04b0*/  FFMA R25, R25, R6, R20 ;  /* 0x0000000619197223 */ /* 0x000fe40000000014 */
[----:B------:R-:W2:Y:S02]  /*04c0*/  LDS R20, [R17+0x2c0] ;  /* 0x0002c00011147984 */ /* 0x000ea40000000800 */
[----:B------:R-:W-:Y:S02]  /*04d0*/  FFMA R27, R22, R7, R25 ;  /* 0x00000007161b7223 */ /* 0x000fe40000000019 */
[----:B------:R-:W-:Y:S04]  /*04e0*/  LDS R25, [R17+0x300] ;  /* 0x0003000011197984 */ /* 0x000fe80000000800 */
[----:B------:R-:W3:Y:S04]  /*04f0*/  LDS.128 R4, [R16+0x30] ;  /* 0x0000300010047984 */ /* 0x000ee80000000c00 */
[----:B------:R-:W4:Y:S01]  /*0500*/  LDS R22, [R17+0x340] ;  /* 0x0003400011167984 */ /* 0x000f220000000800 */
[----:B0-----:R-:W-:-:S03]  /*0510*/  FFMA R27, R8, R21, R27 ;  /* 0x00000015081b7223 */ /* 0x001fc6000000001b */
[----:B------:R-:W0:Y:S04]  /*0520*/  LDS R21, [R17+0x380] ;  /* 0x0003800011157984 */ /* 0x000e280000000800 */
[----:B------:R-:W5:Y:S01]  /*0530*/  LDS R8, [R17+0x3c0] ;  /* 0x0003c00011087984 */ /* 0x000f620000000800 */
[----:B------:R-:W-:-:S04]  /*0540*/  FFMA R24, R24, R9, R27 ;  /* 0x0000000918187223 */ /* 0x000fc8000000001b */
[----:B-1----:R-:W-:-:S04]  /*0550*/  FFMA R23, R23, R10, R24 ;  /* 0x0000000a17177223 */ /* 0x002fc80000000018 */
[----:B--2---:R-:W-:-:S04]  /*0560*/  FFMA R11, R20, R11, R23 ;  /* 0x0000000b140b7223 */ /* 0x004fc80000000017 */
[----:B---3--:R-:W-:-:S04]  /*0570*/  FFMA R11, R4, R25, R11 ;  /* 0x00000019040b7223 */ /* 0x008fc8000000000b */
[----:B----4-:R-:W-:-:S04]  /*0580*/  FFMA R22, R22, R5, R11 ;  /* 0x0000000516167223 */ /* 0x010fc8000000000b */
[----:B0-----:R-:W-:-:S04]  /*0590*/  FFMA R21, R21, R6, R22 ;  /* 0x0000000615157223 */ /* 0x001fc80000000016 */
[----:B-----5:R-:W-:Y:S01]  /*05a0*/  FFMA R21, R8, R7, R21 ;  /* 0x0000000708157223 */ /* 0x020fe20000000015 */
[----:B------:R-:W-:Y:S06]  /*05b0*/  BAR.SYNC.DEFER_BLOCKING 0x0 ;  /* 0x0000000000007b1d */ /* 0x000fec0000010000 */
[----:B------:R-:W-:Y:S05]  /*05c0*/  BRA.U UP0, `(.L_x_1) ;  /* 0xfffffffd00147547 */ /* 0x000fea000b83ffff */
.L_x_0:
[----:B------:R-:W0:Y:S02]  /*05d0*/  LDCU.64 UR4, c[0x0][0x380] ;  /* 0x00007000ff0477ac */ /* 0x000e240008000a00 */
[----:B0-----:R-:W-:-:S04]  /*05e0*/  ISETP.GE.AND P0, PT, R3, UR5, PT ;  /* 0x0000000503007c0c */ /* 0x001fc8000bf06270 */
[----:B------:R-:W-:-:S13]  /*05f0*/  ISETP.GE.OR P0, PT, R2, UR4, P0 ;  /* 0x0000000402007c0c */ /* 0x000fda0008706670 */
[----:B------:R-:W-:Y:S05]  /*0600*/  @P0 EXIT ;  /* 0x000000000000094d */ /* 0x000fea0003800000 */
[----:B------:R-:W0:Y:S01]  /*0610*/  LDC.64 R4, c[0x0][0x3a0] ;  /* 0x0000e800ff047b82 */ /* 0x000e220000000a00 */
[----:B------:R-:W-:-:S04]  /*0620*/  IMAD R3, R2, UR5, R3 ;  /* 0x0000000502037c24 */ /* 0x000fc8000f8e0203 */
[----:B0-----:R-:W-:-:S05]  /*0630*/  IMAD.WIDE R2, R3, 0x4, R4 ;  /* 0x0000000403027825 */ /* 0x001fca00078e0204 */
[----:B------:R-:W-:Y:S01]  /*0640*/  STG.E desc[UR10][R2.64], R21 ;  /* 0x0000001502007986 */ /* 0x000fe2000c10190a */
[----:B------:R-:W-:Y:S05]  /*0650*/  EXIT ;  /* 0x000000000000794d */ /* 0x000fea0003800000 */
.L_x_2:
[----:B------:R-:W-:-:S00]  /*0660*/  BRA `(.L_x_2) ;  /* 0xfffffffc00fc7947 */ /* 0x000fc0000383ffff */
[----:B------:R-:W-:-:S00]  /*0670*/  NOP ;  /* 0x0000000000007918 */ /* 0x000fc00000000000 */
        /* <DEDUP_REMOVED lines=8> */
.L_x_3:


//--------------------- .nv.shared._Z7mysgemmiiiPKfS0_Pf --------------------------
	.section	.nv.shared._Z7mysgemmiiiPKfS0_Pf,"aw",@nobits
	.sectionflags	@""
	.align	4
.nv.shared._Z7mysgemmiiiPKfS0_Pf:
	.zero		3072


//--------------------- .nv.shared.reserved.0     --------------------------
	.section	.nv.shared.reserved.0,"aw",@nobits
	.weak		__nv_reservedSMEM_offset_0_alias
	.size		__nv_reservedSMEM_offset_0_alias, 0, 64
	.other		__nv_reservedSMEM_offset_0_alias,@"STO_CUDA_RESERVED_SHARED STV_DEFAULT"
__nv_reservedSMEM_offset_0_alias:
	.zero		0
	.zero		64


//--------------------- .nv.constant0._Z7mysgemmiiiPKfS0_Pf --------------------------
	.section	.nv.constant0._Z7mysgemmiiiPKfS0_Pf,"a",@progbits
	.sectionflags	@""
	.align	4
.nv.constant0._Z7mysgemmiiiPKfS0_Pf:
	.zero		936


//--------------------- SYMBOLS --------------------------

	.type		.nv.reservedSmem.offset0,@object
	.size		.nv.reservedSmem.offset0,0x4
	.type		.nv.reservedSmem.cap,@object
	.size		.nv.reservedSmem.cap,0x4
